//
// Generated by NVIDIA NVVM Compiler
//
// Compiler Build ID: CL-36424714
// Cuda compilation tools, release 13.0, V13.0.88
// Based on NVVM 20.0.0
//

.version 9.0
.target sm_100
.address_size 64

	// .globl	_Z25cscMatrixVectorMultKernelPKjS0_PKiS2_Pij

.visible .entry _Z25cscMatrixVectorMultKernelPKjS0_PKiS2_Pij(
	.param .u64 .ptr .align 1 _Z25cscMatrixVectorMultKernelPKjS0_PKiS2_Pij_param_0,
	.param .u64 .ptr .align 1 _Z25cscMatrixVectorMultKernelPKjS0_PKiS2_Pij_param_1,
	.param .u64 .ptr .align 1 _Z25cscMatrixVectorMultKernelPKjS0_PKiS2_Pij_param_2,
	.param .u64 .ptr .align 1 _Z25cscMatrixVectorMultKernelPKjS0_PKiS2_Pij_param_3,
	.param .u64 .ptr .align 1 _Z25cscMatrixVectorMultKernelPKjS0_PKiS2_Pij_param_4,
	.param .u32 _Z25cscMatrixVectorMultKernelPKjS0_PKiS2_Pij_param_5
)
{


	ret;

}


// ===== COMPILED SASS (sm_100) =====

	.target	sm_100

	.elftype	@"ET_EXEC"


//--------------------- .note.nv.tkinfo           --------------------------
	.section	.note.nv.tkinfo,"",@"SHT_NOTE"
	.sectionflags	@"SHF_NOTE_NV_TKINFO"
	.tkinfo
        /*0018*/ 	.word	0x00000002
        /*0030*/ 	.string	""
        /*0030*/ 	.string	"ptxas"
        /*0030*/ 	.string	"Cuda compilation tools, release 13.0, V13.0.88"
        /*0030*/ 	.string	"Build cuda_13.0.r13.0/compiler.36424714_0"
        /*0030*/ 	.string	"-arch sm_100 -m 64 "



//--------------------- .note.nv.cuinfo           --------------------------
	.section	.note.nv.cuinfo,"",@"SHT_NOTE"
	.sectionflags	@"SHF_NOTE_NV_CUINFO"
        /*0018*/ 	.short	0x0002
        /*001a*/ 	.short	0x0064
        /*001c*/ 	.short	0x0082
	.zero		2


//--------------------- .nv.info                  --------------------------
	.section	.nv.info,"",@"SHT_CUDA_INFO"
	.align	4


	//----- nvinfo : EIATTR_REGCOUNT
	.align		4
        /*0000*/ 	.byte	0x04, 0x2f
        /*0002*/ 	.short	(.L_1 - .L_0)
	.align		4
.L_0:
        /*0004*/ 	.word	index@(_Z25cscMatrixVectorMultKernelPKjS0_PKiS2_Pij)
        /*0008*/ 	.word	0x00000004


	//----- nvinfo : EIATTR_FRAME_SIZE
	.align		4
.L_1:
        /*000c*/ 	.byte	0x04, 0x11
        /*000e*/ 	.short	(.L_3 - .L_2)
	.align		4
.L_2:
        /*0010*/ 	.word	index@(_Z25cscMatrixVectorMultKernelPKjS0_PKiS2_Pij)
        /*0014*/ 	.word	0x00000000


	//----- nvinfo : EIATTR_MIN_STACK_SIZE
	.align		4
.L_3:
        /*0018*/ 	.byte	0x04, 0x12
        /*001a*/ 	.short	(.L_5 - .L_4)
	.align		4
.L_4:
        /*001c*/ 	.word	index@(_Z25cscMatrixVectorMultKernelPKjS0_PKiS2_Pij)
        /*0020*/ 	.word	0x00000000
.L_5:


//--------------------- .nv.compat                --------------------------
	.section	.nv.compat,"",@"SHT_CUDA_COMPAT_INFO"
	.align	4
        /*0000*/ 	.byte	0x02, 0x09, 0x00, 0x00, 0x02, 0x02, 0x01, 0x00, 0x02, 0x05, 0x05, 0x00, 0x03, 0x07, 0x01, 0x01
        /*0010*/ 	.byte	0x02, 0x03, 0x00, 0x00, 0x02, 0x06, 0x01, 0x00, 0x04, 0x0b, 0x08, 0x00, 0x09, 0x00, 0x00, 0x00
        /*0020*/ 	.byte	0x00, 0x00, 0x00, 0x00


//--------------------- .nv.info._Z25cscMatrixVectorMultKernelPKjS0_PKiS2_Pij --------------------------
	.section	.nv.info._Z25cscMatrixVectorMultKernelPKjS0_PKiS2_Pij,"",@"SHT_CUDA_INFO"
	.sectionflags	@""
	.align	4


	//----- nvinfo : EIATTR_CUDA_API_VERSION
	.align		4
        /*0000*/ 	.byte	0x04, 0x37
        /*0002*/ 	.short	(.L_7 - .L_6)
.L_6:
        /*0004*/ 	.word	0x00000082


	//----- nvinfo : EIATTR_KPARAM_INFO
	.align		4
.L_7:
        /*0008*/ 	.byte	0x04, 0x17
        /*000a*/ 	.short	(.L_9 - .L_8)
.L_8:
        /*000c*/ 	.word	0x00000000
        /*0010*/ 	.short	0x0005
        /*0012*/ 	.short	0x0028
        /*0014*/ 	.byte	0x00, 0xf0, 0x11, 0x00


	//----- nvinfo : EIATTR_KPARAM_INFO
	.align		4
.L_9:
        /*0018*/ 	.byte	0x04, 0x17
        /*001a*/ 	.short	(.L_11 - .L_10)
.L_10:
        /*001c*/ 	.word	0x00000000
        /*0020*/ 	.short	0x0004
        /*0022*/ 	.short	0x0020
        /*0024*/ 	.byte	0x00, 0xf5, 0x21, 0x00


	//----- nvinfo : EIATTR_KPARAM_INFO
	.align		4
.L_11:
        /*0028*/ 	.byte	0x04, 0x17
        /*002a*/ 	.short	(.L_13 - .L_12)
.L_12:
        /*002c*/ 	.word	0x00000000
        /*0030*/ 	.short	0x0003
        /*0032*/ 	.short	0x0018
        /*0034*/ 	.byte	0x00, 0xf5, 0x21, 0x00


	//----- nvinfo : EIATTR_KPARAM_INFO
	.align		4
.L_13:
        /*0038*/ 	.byte	0x04, 0x17
        /*003a*/ 	.short	(.L_15 - .L_14)
.L_14:
        /*003c*/ 	.word	0x00000000
        /*0040*/ 	.short	0x0002
        /*0042*/ 	.short	0x0010
        /*0044*/ 	.byte	0x00, 0xf5, 0x21, 0x00


	//----- nvinfo : EIATTR_KPARAM_INFO
	.align		4
.L_15:
        /*0048*/ 	.byte	0x04, 0x17
        /*004a*/ 	.short	(.L_17 - .L_16)
.L_16:
        /*004c*/ 	.word	0x00000000
        /*0050*/ 	.short	0x0001
        /*0052*/ 	.short	0x0008
        /*0054*/ 	.byte	0x00, 0xf5, 0x21, 0x00


	//----- nvinfo : EIATTR_KPARAM_INFO
	.align		4
.L_17:
        /*0058*/ 	.byte	0x04, 0x17
        /*005a*/ 	.short	(.L_19 - .L_18)
.L_18:
        /*005c*/ 	.word	0x00000000
        /*0060*/ 	.short	0x0000
        /*0062*/ 	.short	0x0000
        /*0064*/ 	.byte	0x00, 0xf5, 0x21, 0x00


	//----- nvinfo : EIATTR_SPARSE_MMA_MASK
	.align		4
.L_19:
        /*0068*/ 	.byte	0x03, 0x50
        /*006a*/ 	.short	0x0000


	//----- nvinfo : EIATTR_MAXREG_COUNT
	.align		4
        /*006c*/ 	.byte	0x03, 0x1b
        /*006e*/ 	.short	0x00ff


	//----- nvinfo : EIATTR_MERCURY_ISA_VERSION
	.align		4
        /*0070*/ 	.byte	0x03, 0x5f
        /*0072*/ 	.short	0x0101


	//----- nvinfo : EIATTR_VRC_CTA_INIT_COUNT
	.align		4
        /*0074*/ 	.byte	0x02, 0x4a
	.zero		1
	.zero		1


	//----- nvinfo : EIATTR_EXIT_INSTR_OFFSETS
	.align		4
        /*0078*/ 	.byte	0x04, 0x1c
        /*007a*/ 	.short	(.L_21 - .L_20)


	//   ....[0]....
.L_20:
        /*007c*/ 	.word	0x00000010


	//----- nvinfo : EIATTR_CBANK_PARAM_SIZE
	.align		4
.L_21:
        /*0080*/ 	.byte	0x03, 0x19
        /*0082*/ 	.short	0x002c


	//----- nvinfo : EIATTR_PARAM_CBANK
	.align		4
        /*0084*/ 	.byte	0x04, 0x0a
        /*0086*/ 	.short	(.L_23 - .L_22)
	.align		4
.L_22:
        /*0088*/ 	.word	index@(.nv.constant0._Z25cscMatrixVectorMultKernelPKjS0_PKiS2_Pij)
        /*008c*/ 	.short	0x0380
        /*008e*/ 	.short	0x002c


	//----- nvinfo : EIATTR_SW_WAR
	.align		4
.L_23:
        /*0090*/ 	.byte	0x04, 0x36
        /*0092*/ 	.short	(.L_25 - .L_24)
.L_24:
        /*0094*/ 	.word	0x00000008
.L_25:


//--------------------- .nv.callgraph             --------------------------
	.section	.nv.callgraph,"",@"SHT_CUDA_CALLGRAPH"
	.align	4
	.sectionentsize	8
	.align		4
        /*0000*/ 	.word	0x00000000
	.align		4
        /*0004*/ 	.word	0xffffffff
	.align		4
        /*0008*/ 	.word	0x00000000
	.align		4
        /*000c*/ 	.word	0xfffffffe
	.align		4
        /*0010*/ 	.word	0x00000000
	.align		4
        /*0014*/ 	.word	0xfffffffd
	.align		4
        /*0018*/ 	.word	0x00000000
	.align		4
        /*001c*/ 	.word	0xfffffffc


//--------------------- .text._Z25cscMatrixVectorMultKernelPKjS0_PKiS2_Pij --------------------------
	.section	.text._Z25cscMatrixVectorMultKernelPKjS0_PKiS2_Pij,"ax",@progbits
	.align	128
        .global         _Z25cscMatrixVectorMultKernelPKjS0_PKiS2_Pij
        .type           _Z25cscMatrixVectorMultKernelPKjS0_PKiS2_Pij,@function
        .size           _Z25cscMatrixVectorMultKernelPKjS0_PKiS2_Pij,(.L_x_1 - _Z25cscMatrixVectorMultKernelPKjS0_PKiS2_Pij)
        .other          _Z25cscMatrixVectorMultKernelPKjS0_PKiS2_Pij,@"STO_CUDA_ENTRY STV_DEFAULT"
_Z25cscMatrixVectorMultKernelPKjS0_PKiS2_Pij:
.text._Z25cscMatrixVectorMultKernelPKjS0_PKiS2_Pij:
[----:B------:R-:W-:Y:S01]  /*0000*/  LDC R1, c[0x0][0x37c] ;  /* 0x0000df00ff017b82 */ /* 0x000fe20000000800 */
[----:B------:R-:W-:Y:S05]  /*0010*/  EXIT ;  /* 0x000000000000794d */ /* 0x000fea0003800000 */
.L_x_0:
[----:B------:R-:W-:-:S00]  /*0020*/  BRA `(.L_x_0) ;  /* 0xfffffffc00fc7947 */ /* 0x000fc0000383ffff */
[----:B------:R-:W-:-:S00]  /*0030*/  NOP ;  /* 0x0000000000007918 */ /* 0x000fc00000000000 */
        /* <DEDUP_REMOVED lines=12> */
.L_x_1:


//--------------------- .nv.shared.reserved.0     --------------------------
	.section	.nv.shared.reserved.0,"aw",@nobits
	.weak		__nv_reservedSMEM_offset_0_alias
	.size		__nv_reservedSMEM_offset_0_alias, 0, 64
	.other		__nv_reservedSMEM_offset_0_alias,@"STO_CUDA_RESERVED_SHARED STV_DEFAULT"
__nv_reservedSMEM_offset_0_alias:
	.zero		0
	.zero		64


//--------------------- .nv.constant0._Z25cscMatrixVectorMultKernelPKjS0_PKiS2_Pij --------------------------
	.section	.nv.constant0._Z25cscMatrixVectorMultKernelPKjS0_PKiS2_Pij,"a",@progbits
	.sectionflags	@""
	.align	4
.nv.constant0._Z25cscMatrixVectorMultKernelPKjS0_PKiS2_Pij:
	.zero		940


//--------------------- SYMBOLS --------------------------

	.type		.nv.reservedSmem.offset0,@object
	.size		.nv.reservedSmem.offset0,0x4
